//
// Generated by NVIDIA NVVM Compiler
//
// Compiler Build ID: CL-36424714
// Cuda compilation tools, release 13.0, V13.0.88
// Based on NVVM 20.0.0
//

.version 9.0
.target sm_100
.address_size 64

	// .globl	_Z14AddMatrixOnGPUPfS_S_ii

.visible .entry _Z14AddMatrixOnGPUPfS_S_ii(
	.param .u64 .ptr .align 1 _Z14AddMatrixOnGPUPfS_S_ii_param_0,
	.param .u64 .ptr .align 1 _Z14AddMatrixOnGPUPfS_S_ii_param_1,
	.param .u64 .ptr .align 1 _Z14AddMatrixOnGPUPfS_S_ii_param_2,
	.param .u32 _Z14AddMatrixOnGPUPfS_S_ii_param_3,
	.param .u32 _Z14AddMatrixOnGPUPfS_S_ii_param_4
)
{
	.reg .pred 	%p<4>;
	.reg .b32 	%r<14>;
	.reg .b32 	%f<4>;
	.reg .b64 	%rd<11>;

	ld.param.u64 	%rd1, [_Z14AddMatrixOnGPUPfS_S_ii_param_0];
	ld.param.u64 	%rd2, [_Z14AddMatrixOnGPUPfS_S_ii_param_1];
	ld.param.u64 	%rd3, [_Z14AddMatrixOnGPUPfS_S_ii_param_2];
	ld.param.u32 	%r2, [_Z14AddMatrixOnGPUPfS_S_ii_param_3];
	ld.param.u32 	%r3, [_Z14AddMatrixOnGPUPfS_S_ii_param_4];
	mov.u32 	%r5, %tid.x;
	mov.u32 	%r6, %ctaid.x;
	mov.u32 	%r7, %ntid.x;
	mad.lo.s32 	%r8, %r6, %r7, %r5;
	mov.u32 	%r9, %tid.y;
	mov.u32 	%r10, %ctaid.y;
	mov.u32 	%r11, %ntid.y;
	mad.lo.s32 	%r12, %r10, %r11, %r9;
	mad.lo.s32 	%r1, %r2, %r8, %r12;
	setp.ge.s32 	%p1, %r8, %r2;
	setp.ge.s32 	%p2, %r12, %r3;
	or.pred  	%p3, %p1, %p2;
	@%p3 bra 	$L__BB0_2;
	cvta.to.global.u64 	%rd4, %rd1;
	cvta.to.global.u64 	%rd5, %rd2;
	cvta.to.global.u64 	%rd6, %rd3;
	mul.wide.s32 	%rd7, %r1, 4;
	add.s64 	%rd8, %rd4, %rd7;
	ld.global.f32 	%f1, [%rd8];
	add.s64 	%rd9, %rd5, %rd7;
	ld.global.f32 	%f2, [%rd9];
	add.f32 	%f3, %f1, %f2;
	add.s64 	%rd10, %rd6, %rd7;
	st.global.f32 	[%rd10], %f3;
$L__BB0_2:
	ret;

}


// ===== COMPILED SASS (sm_100) =====

	.target	sm_100

	.elftype	@"ET_EXEC"


//--------------------- .note.nv.tkinfo           --------------------------
	.section	.note.nv.tkinfo,"",@"SHT_NOTE"
	.sectionflags	@"SHF_NOTE_NV_TKINFO"
	.tkinfo
        /*0018*/ 	.word	0x00000002
        /*0030*/ 	.string	""
        /*0030*/ 	.string	"ptxas"
        /*0030*/ 	.string	"Cuda compilation tools, release 13.0, V13.0.88"
        /*0030*/ 	.string	"Build cuda_13.0.r13.0/compiler.36424714_0"
        /*0030*/ 	.string	"-arch sm_100 -m 64 "



//--------------------- .note.nv.cuinfo           --------------------------
	.section	.note.nv.cuinfo,"",@"SHT_NOTE"
	.sectionflags	@"SHF_NOTE_NV_CUINFO"
        /*0018*/ 	.short	0x0002
        /*001a*/ 	.short	0x0064
        /*001c*/ 	.short	0x0082
	.zero		2


//--------------------- .nv.info                  --------------------------
	.section	.nv.info,"",@"SHT_CUDA_INFO"
	.align	4


	//----- nvinfo : EIATTR_REGCOUNT
	.align		4
        /*0000*/ 	.byte	0x04, 0x2f
        /*0002*/ 	.short	(.L_1 - .L_0)
	.align		4
.L_0:
        /*0004*/ 	.word	index@(_Z14AddMatrixOnGPUPfS_S_ii)
        /*0008*/ 	.word	0x0000000c


	//----- nvinfo : EIATTR_FRAME_SIZE
	.align		4
.L_1:
        /*000c*/ 	.byte	0x04, 0x11
        /*000e*/ 	.short	(.L_3 - .L_2)
	.align		4
.L_2:
        /*0010*/ 	.word	index@(_Z14AddMatrixOnGPUPfS_S_ii)
        /*0014*/ 	.word	0x00000000


	//----- nvinfo : EIATTR_MIN_STACK_SIZE
	.align		4
.L_3:
        /*0018*/ 	.byte	0x04, 0x12
        /*001a*/ 	.short	(.L_5 - .L_4)
	.align		4
.L_4:
        /*001c*/ 	.word	index@(_Z14AddMatrixOnGPUPfS_S_ii)
        /*0020*/ 	.word	0x00000000
.L_5:


//--------------------- .nv.compat                --------------------------
	.section	.nv.compat,"",@"SHT_CUDA_COMPAT_INFO"
	.align	4
        /*0000*/ 	.byte	0x02, 0x09, 0x00, 0x00, 0x02, 0x02, 0x01, 0x00, 0x02, 0x05, 0x05, 0x00, 0x03, 0x07, 0x01, 0x01
        /*0010*/ 	.byte	0x02, 0x03, 0x00, 0x00, 0x02, 0x06, 0x01, 0x00, 0x04, 0x0b, 0x08, 0x00, 0x09, 0x00, 0x00, 0x00
        /*0020*/ 	.byte	0x00, 0x00, 0x00, 0x00


//--------------------- .nv.info._Z14AddMatrixOnGPUPfS_S_ii --------------------------
	.section	.nv.info._Z14AddMatrixOnGPUPfS_S_ii,"",@"SHT_CUDA_INFO"
	.sectionflags	@""
	.align	4


	//----- nvinfo : EIATTR_CUDA_API_VERSION
	.align		4
        /*0000*/ 	.byte	0x04, 0x37
        /*0002*/ 	.short	(.L_7 - .L_6)
.L_6:
        /*0004*/ 	.word	0x00000082


	//----- nvinfo : EIATTR_KPARAM_INFO
	.align		4
.L_7:
        /*0008*/ 	.byte	0x04, 0x17
        /*000a*/ 	.short	(.L_9 - .L_8)
.L_8:
        /*000c*/ 	.word	0x00000000
        /*0010*/ 	.short	0x0004
        /*0012*/ 	.short	0x001c
        /*0014*/ 	.byte	0x00, 0xf0, 0x11, 0x00


	//----- nvinfo : EIATTR_KPARAM_INFO
	.align		4
.L_9:
        /*0018*/ 	.byte	0x04, 0x17
        /*001a*/ 	.short	(.L_11 - .L_10)
.L_10:
        /*001c*/ 	.word	0x00000000
        /*0020*/ 	.short	0x0003
        /*0022*/ 	.short	0x0018
        /*0024*/ 	.byte	0x00, 0xf0, 0x11, 0x00


	//----- nvinfo : EIATTR_KPARAM_INFO
	.align		4
.L_11:
        /*0028*/ 	.byte	0x04, 0x17
        /*002a*/ 	.short	(.L_13 - .L_12)
.L_12:
        /*002c*/ 	.word	0x00000000
        /*0030*/ 	.short	0x0002
        /*0032*/ 	.short	0x0010
        /*0034*/ 	.byte	0x00, 0xf5, 0x21, 0x00


	//----- nvinfo : EIATTR_KPARAM_INFO
	.align		4
.L_13:
        /*0038*/ 	.byte	0x04, 0x17
        /*003a*/ 	.short	(.L_15 - .L_14)
.L_14:
        /*003c*/ 	.word	0x00000000
        /*0040*/ 	.short	0x0001
        /*0042*/ 	.short	0x0008
        /*0044*/ 	.byte	0x00, 0xf5, 0x21, 0x00


	//----- nvinfo : EIATTR_KPARAM_INFO
	.align		4
.L_15:
        /*0048*/ 	.byte	0x04, 0x17
        /*004a*/ 	.short	(.L_17 - .L_16)
.L_16:
        /*004c*/ 	.word	0x00000000
        /*0050*/ 	.short	0x0000
        /*0052*/ 	.short	0x0000
        /*0054*/ 	.byte	0x00, 0xf5, 0x21, 0x00


	//----- nvinfo : EIATTR_SPARSE_MMA_MASK
	.align		4
.L_17:
        /*0058*/ 	.byte	0x03, 0x50
        /*005a*/ 	.short	0x0000


	//----- nvinfo : EIATTR_MAXREG_COUNT
	.align		4
        /*005c*/ 	.byte	0x03, 0x1b
        /*005e*/ 	.short	0x00ff


	//----- nvinfo : EIATTR_MERCURY_ISA_VERSION
	.align		4
        /*0060*/ 	.byte	0x03, 0x5f
        /*0062*/ 	.short	0x0101


	//----- nvinfo : EIATTR_VRC_CTA_INIT_COUNT
	.align		4
        /*0064*/ 	.byte	0x02, 0x4a
	.zero		1
	.zero		1


	//----- nvinfo : EIATTR_EXIT_INSTR_OFFSETS
	.align		4
        /*0068*/ 	.byte	0x04, 0x1c
        /*006a*/ 	.short	(.L_19 - .L_18)


	//   ....[0]....
.L_18:
        /*006c*/ 	.word	0x000000d0


	//   ....[1]....
        /*0070*/ 	.word	0x00000190


	//----- nvinfo : EIATTR_CBANK_PARAM_SIZE
	.align		4
.L_19:
        /*0074*/ 	.byte	0x03, 0x19
        /*0076*/ 	.short	0x0020


	//----- nvinfo : EIATTR_PARAM_CBANK
	.align		4
        /*0078*/ 	.byte	0x04, 0x0a
        /*007a*/ 	.short	(.L_21 - .L_20)
	.align		4
.L_20:
        /*007c*/ 	.word	index@(.nv.constant0._Z14AddMatrixOnGPUPfS_S_ii)
        /*0080*/ 	.short	0x0380
        /*0082*/ 	.short	0x0020


	//----- nvinfo : EIATTR_SW_WAR
	.align		4
.L_21:
        /*0084*/ 	.byte	0x04, 0x36
        /*0086*/ 	.short	(.L_23 - .L_22)
.L_22:
        /*0088*/ 	.word	0x00000008
.L_23:


//--------------------- .nv.callgraph             --------------------------
	.section	.nv.callgraph,"",@"SHT_CUDA_CALLGRAPH"
	.align	4
	.sectionentsize	8
	.align		4
        /*0000*/ 	.word	0x00000000
	.align		4
        /*0004*/ 	.word	0xffffffff
	.align		4
        /*0008*/ 	.word	0x00000000
	.align		4
        /*000c*/ 	.word	0xfffffffe
	.align		4
        /*0010*/ 	.word	0x00000000
	.align		4
        /*0014*/ 	.word	0xfffffffd
	.align		4
        /*0018*/ 	.word	0x00000000
	.align		4
        /*001c*/ 	.word	0xfffffffc


//--------------------- .text._Z14AddMatrixOnGPUPfS_S_ii --------------------------
	.section	.text._Z14AddMatrixOnGPUPfS_S_ii,"ax",@progbits
	.align	128
        .global         _Z14AddMatrixOnGPUPfS_S_ii
        .type           _Z14AddMatrixOnGPUPfS_S_ii,@function
        .size           _Z14AddMatrixOnGPUPfS_S_ii,(.L_x_1 - _Z14AddMatrixOnGPUPfS_S_ii)
        .other          _Z14AddMatrixOnGPUPfS_S_ii,@"STO_CUDA_ENTRY STV_DEFAULT"
_Z14AddMatrixOnGPUPfS_S_ii:
.text._Z14AddMatrixOnGPUPfS_S_ii:
[----:B------:R-:W-:Y:S01]  /*0000*/  LDC R1, c[0x0][0x37c] ;  /* 0x0000df00ff017b82 */ /* 0x000fe20000000800 */
[----:B------:R-:W0:Y:S07]  /*0010*/  S2R R3, SR_TID.Y ;  /* 0x0000000000037919 */ /* 0x000e2e0000002200 */
[----:B------:R-:W1:Y:S01]  /*0020*/  LDC R5, c[0x0][0x360] ;  /* 0x0000d800ff057b82 */ /* 0x000e620000000800 */
[----:B------:R-:W2:Y:S01]  /*0030*/  LDCU.64 UR6, c[0x0][0x398] ;  /* 0x00007300ff0677ac */ /* 0x000ea20008000a00 */
[----:B------:R-:W1:Y:S06]  /*0040*/  S2R R0, SR_TID.X ;  /* 0x0000000000007919 */ /* 0x000e6c0000002100 */
[----:B------:R-:W0:Y:S08]  /*0050*/  S2UR UR5, SR_CTAID.Y ;  /* 0x00000000000579c3 */ /* 0x000e300000002600 */
[----:B------:R-:W0:Y:S08]  /*0060*/  LDC R2, c[0x0][0x364] ;  /* 0x0000d900ff027b82 */ /* 0x000e300000000800 */
[----:B------:R-:W1:Y:S01]  /*0070*/  S2UR UR4, SR_CTAID.X ;  /* 0x00000000000479c3 */ /* 0x000e620000002500 */
[----:B0-----:R-:W-:-:S05]  /*0080*/  IMAD R3, R2, UR5, R3 ;  /* 0x0000000502037c24 */ /* 0x001fca000f8e0203 */
[----:B--2---:R-:W-:Y:S01]  /*0090*/  ISETP.GE.AND P0, PT, R3, UR7, PT ;  /* 0x0000000703007c0c */ /* 0x004fe2000bf06270 */
[----:B-1----:R-:W-:-:S04]  /*00a0*/  IMAD R0, R5, UR4, R0 ;  /* 0x0000000405007c24 */ /* 0x002fc8000f8e0200 */
[C---:B------:R-:W-:Y:S01]  /*00b0*/  IMAD R9, R0.reuse, UR6, R3 ;  /* 0x0000000600097c24 */ /* 0x040fe2000f8e0203 */
[----:B------:R-:W-:-:S13]  /*00c0*/  ISETP.GE.OR P0, PT, R0, UR6, P0 ;  /* 0x0000000600007c0c */ /* 0x000fda0008706670 */
[----:B------:R-:W-:Y:S05]  /*00d0*/  @P0 EXIT ;  /* 0x000000000000094d */ /* 0x000fea0003800000 */
[----:B------:R-:W0:Y:S01]  /*00e0*/  LDC.64 R2, c[0x0][0x380] ;  /* 0x0000e000ff027b82 */ /* 0x000e220000000a00 */
[----:B------:R-:W1:Y:S07]  /*00f0*/  LDCU.64 UR4, c[0x0][0x358] ;  /* 0x00006b00ff0477ac */ /* 0x000e6e0008000a00 */
[----:B------:R-:W2:Y:S08]  /*0100*/  LDC.64 R4, c[0x0][0x388] ;  /* 0x0000e200ff047b82 */ /* 0x000eb00000000a00 */
[----:B------:R-:W3:Y:S01]  /*0110*/  LDC.64 R6, c[0x0][0x390] ;  /* 0x0000e400ff067b82 */ /* 0x000ee20000000a00 */
[----:B0-----:R-:W-:-:S06]  /*0120*/  IMAD.WIDE R2, R9, 0x4, R2 ;  /* 0x0000000409027825 */ /* 0x001fcc00078e0202 */
[----:B-1----:R-:W4:Y:S01]  /*0130*/  LDG.E R2, desc[UR4][R2.64] ;  /* 0x0000000402027981 */ /* 0x002f22000c1e1900 */
[----:B--2---:R-:W-:-:S06]  /*0140*/  IMAD.WIDE R4, R9, 0x4, R4 ;  /* 0x0000000409047825 */ /* 0x004fcc00078e0204 */
[----:B------:R-:W4:Y:S01]  /*0150*/  LDG.E R5, desc[UR4][R4.64] ;  /* 0x0000000404057981 */ /* 0x000f22000c1e1900 */
[----:B---3--:R-:W-:-:S04]  /*0160*/  IMAD.WIDE R6, R9, 0x4, R6 ;  /* 0x0000000409067825 */ /* 0x008fc800078e0206 */
[----:B----4-:R-:W-:-:S05]  /*0170*/  FADD R9, R2, R5 ;  /* 0x0000000502097221 */ /* 0x010fca0000000000 */
[----:B------:R-:W-:Y:S01]  /*0180*/  STG.E desc[UR4][R6.64], R9 ;  /* 0x0000000906007986 */ /* 0x000fe2000c101904 */
[----:B------:R-:W-:Y:S05]  /*0190*/  EXIT ;  /* 0x000000000000794d */ /* 0x000fea0003800000 */
.L_x_0:
[----:B------:R-:W-:-:S00]  /*01a0*/  BRA `(.L_x_0) ;  /* 0xfffffffc00fc7947 */ /* 0x000fc0000383ffff */
[----:B------:R-:W-:-:S00]  /*01b0*/  NOP ;  /* 0x0000000000007918 */ /* 0x000fc00000000000 */
        /* <DEDUP_REMOVED lines=12> */
.L_x_1:


//--------------------- .nv.shared.reserved.0     --------------------------
	.section	.nv.shared.reserved.0,"aw",@nobits
	.weak		__nv_reservedSMEM_offset_0_alias
	.size		__nv_reservedSMEM_offset_0_alias, 0, 64
	.other		__nv_reservedSMEM_offset_0_alias,@"STO_CUDA_RESERVED_SHARED STV_DEFAULT"
__nv_reservedSMEM_offset_0_alias:
	.zero		0
	.zero		64


//--------------------- .nv.constant0._Z14AddMatrixOnGPUPfS_S_ii --------------------------
	.section	.nv.constant0._Z14AddMatrixOnGPUPfS_S_ii,"a",@progbits
	.sectionflags	@""
	.align	4
.nv.constant0._Z14AddMatrixOnGPUPfS_S_ii:
	.zero		928


//--------------------- SYMBOLS --------------------------

	.type		.nv.reservedSmem.offset0,@object
	.size		.nv.reservedSmem.offset0,0x4
